//
// Generated by NVIDIA NVVM Compiler
//
// Compiler Build ID: CL-36424714
// Cuda compilation tools, release 13.0, V13.0.88
// Based on NVVM 20.0.0
//

.version 9.0
.target sm_100
.address_size 64

	// .globl	_Z8init_numPj
.const .align 4 .b8 d_num_base[8];
.global .align 4 .b8 shifted_bits[8192];
.global .align 4 .b8 v_exp_mod[8192];

.visible .entry _Z8init_numPj(
	.param .u64 .ptr .align 1 _Z8init_numPj_param_0
)
{
	.reg .pred 	%p<3>;
	.reg .b32 	%r<18>;
	.reg .b64 	%rd<8>;

	ld.param.u64 	%rd1, [_Z8init_numPj_param_0];
	cvta.to.global.u64 	%rd2, %rd1;
	mov.u32 	%r1, %ctaid.x;
	ld.const.u32 	%r9, [d_num_base];
	shl.b32 	%r10, %r1, 1;
	add.s32 	%r11, %r9, %r10;
	add.s32 	%r16, %r11, -1;
	mul.wide.u32 	%rd3, %r1, 4;
	add.s64 	%rd4, %rd2, %rd3;
	st.global.u32 	[%rd4], %r11;
	and.b32  	%r12, %r16, 1;
	setp.eq.b32 	%p1, %r12, 1;
	mov.b32 	%r17, 0;
	@%p1 bra 	$L__BB0_3;
	mov.b32 	%r17, 0;
$L__BB0_2:
	add.s32 	%r17, %r17, 1;
	shr.u32 	%r6, %r16, 1;
	and.b32  	%r14, %r16, 2;
	setp.eq.s32 	%p2, %r14, 0;
	mov.u32 	%r16, %r6;
	@%p2 bra 	$L__BB0_2;
$L__BB0_3:
	mov.u64 	%rd6, shifted_bits;
	add.s64 	%rd7, %rd6, %rd3;
	st.global.u32 	[%rd7], %r17;
	ret;

}
	// .globl	_Z12test_mul_modPj
.visible .entry _Z12test_mul_modPj(
	.param .u64 .ptr .align 1 _Z12test_mul_modPj_param_0
)
{
	.reg .b32 	%r<2>;
	.reg .b64 	%rd<3>;

	ld.param.u64 	%rd1, [_Z12test_mul_modPj_param_0];
	cvta.to.global.u64 	%rd2, %rd1;
	mov.b32 	%r1, 2;
	st.global.u32 	[%rd2], %r1;
	ret;

}
	// .globl	_Z17miller_rabin_testPjPf
.visible .entry _Z17miller_rabin_testPjPf(
	.param .u64 .ptr .align 1 _Z17miller_rabin_testPjPf_param_0,
	.param .u64 .ptr .align 1 _Z17miller_rabin_testPjPf_param_1
)
{
	.reg .pred 	%p<17>;
	.reg .b32 	%r<38>;
	.reg .b32 	%f<4>;
	.reg .b64 	%rd<11>;
	.reg .b64 	%fd<32>;

	ld.param.u64 	%rd2, [_Z17miller_rabin_testPjPf_param_0];
	ld.param.u64 	%rd3, [_Z17miller_rabin_testPjPf_param_1];
	cvta.to.global.u64 	%rd4, %rd3;
	cvta.to.global.u64 	%rd5, %rd2;
	mov.u32 	%r20, %tid.x;
	mov.u32 	%r21, %ntid.x;
	mov.u32 	%r22, %ctaid.x;
	mad.lo.s32 	%r23, %r21, %r22, %r20;
	mul.wide.u32 	%rd6, %r22, 4;
	add.s64 	%rd1, %rd5, %rd6;
	ld.global.u32 	%r1, [%rd1];
	mul.wide.s32 	%rd7, %r23, 4;
	add.s64 	%rd8, %rd4, %rd7;
	ld.global.f32 	%f1, [%rd8];
	add.s32 	%r2, %r1, -1;
	mov.u64 	%rd9, shifted_bits;
	add.s64 	%rd10, %rd9, %rd6;
	ld.global.u32 	%r3, [%rd10];
	shr.u32 	%r32, %r2, %r3;
	setp.eq.s32 	%p1, %r32, 0;
	mov.b32 	%r33, 1;
	@%p1 bra 	$L__BB2_5;
	add.s32 	%r25, %r1, -2;
	cvt.rn.f32.u32 	%f2, %r25;
	mul.f32 	%f3, %f1, %f2;
	cvt.rzi.u32.f32 	%r26, %f3;
	add.s32 	%r31, %r26, 2;
	cvt.rn.f64.u32 	%fd1, %r1;
	rcp.rn.f64 	%fd2, %fd1;
	neg.f64 	%fd3, %fd1;
	mov.b32 	%r33, 1;
$L__BB2_2:
	and.b32  	%r27, %r32, 1;
	setp.eq.b32 	%p2, %r27, 1;
	not.pred 	%p3, %p2;
	@%p3 bra 	$L__BB2_4;
	cvt.rn.f64.u32 	%fd7, %r33;
	cvt.rn.f64.u32 	%fd8, %r31;
	mul.f64 	%fd9, %fd8, %fd7;
	fma.rn.f64 	%fd10, %fd9, %fd2, 0d4338000000000000;
	add.f64 	%fd11, %fd10, 0dC338000000000000;
	mul.f64 	%fd12, %fd11, %fd3;
	fma.rn.f64 	%fd13, %fd7, %fd8, %fd12;
	setp.lt.f64 	%p4, %fd13, 0d0000000000000000;
	add.f64 	%fd14, %fd13, %fd1;
	selp.f64 	%fd15, %fd14, %fd13, %p4;
	cvt.rzi.u32.f64 	%r33, %fd15;
$L__BB2_4:
	cvt.rn.f64.u32 	%fd16, %r31;
	mul.f64 	%fd17, %fd16, %fd16;
	fma.rn.f64 	%fd18, %fd17, %fd2, 0d4338000000000000;
	add.f64 	%fd19, %fd18, 0dC338000000000000;
	mul.f64 	%fd20, %fd19, %fd3;
	fma.rn.f64 	%fd21, %fd16, %fd16, %fd20;
	setp.lt.f64 	%p5, %fd21, 0d0000000000000000;
	add.f64 	%fd22, %fd21, %fd1;
	selp.f64 	%fd23, %fd22, %fd21, %p5;
	cvt.rzi.u32.f64 	%r31, %fd23;
	shr.u32 	%r12, %r32, 1;
	setp.gt.u32 	%p6, %r32, 1;
	mov.u32 	%r32, %r12;
	@%p6 bra 	$L__BB2_2;
$L__BB2_5:
	setp.eq.s32 	%p7, %r3, 0;
	@%p7 bra 	$L__BB2_10;
	cvt.rn.f64.u32 	%fd4, %r1;
	rcp.rn.f64 	%fd5, %fd4;
	neg.f64 	%fd6, %fd4;
	mov.b32 	%r35, 0;
	mov.u32 	%r36, %r33;
	bra.uni 	$L__BB2_8;
$L__BB2_7:
	add.s32 	%r35, %r35, 1;
	setp.eq.s32 	%p15, %r35, %r3;
	mov.u32 	%r36, %r33;
	@%p15 bra 	$L__BB2_10;
$L__BB2_8:
	cvt.rn.f64.u32 	%fd24, %r36;
	mul.f64 	%fd25, %fd24, %fd24;
	fma.rn.f64 	%fd26, %fd25, %fd5, 0d4338000000000000;
	add.f64 	%fd27, %fd26, 0dC338000000000000;
	mul.f64 	%fd28, %fd27, %fd6;
	fma.rn.f64 	%fd29, %fd24, %fd24, %fd28;
	setp.lt.f64 	%p8, %fd29, 0d0000000000000000;
	add.f64 	%fd30, %fd29, %fd4;
	selp.f64 	%fd31, %fd30, %fd29, %p8;
	cvt.rzi.u32.f64 	%r33, %fd31;
	setp.eq.s32 	%p9, %r33, 1;
	setp.ne.s32 	%p10, %r36, 1;
	setp.ne.s32 	%p11, %r36, %r2;
	and.pred  	%p12, %p10, %p11;
	and.pred  	%p13, %p9, %p12;
	@%p13 bra 	$L__BB2_11;
	setp.eq.s32 	%p14, %r33, 1;
	@%p14 bra 	$L__BB2_12;
	bra.uni 	$L__BB2_7;
$L__BB2_10:
	setp.eq.s32 	%p16, %r33, 1;
	@%p16 bra 	$L__BB2_12;
$L__BB2_11:
	mov.b32 	%r29, 0;
	st.global.u32 	[%rd1], %r29;
$L__BB2_12:
	ret;

}


// ===== COMPILED SASS (sm_100) =====

	.target	sm_100

	.elftype	@"ET_EXEC"


//--------------------- .note.nv.tkinfo           --------------------------
	.section	.note.nv.tkinfo,"",@"SHT_NOTE"
	.sectionflags	@"SHF_NOTE_NV_TKINFO"
	.tkinfo
        /*0018*/ 	.word	0x00000002
        /*0030*/ 	.string	""
        /*0030*/ 	.string	"ptxas"
        /*0030*/ 	.string	"Cuda compilation tools, release 13.0, V13.0.88"
        /*0030*/ 	.string	"Build cuda_13.0.r13.0/compiler.36424714_0"
        /*0030*/ 	.string	"-arch sm_100 -m 64 "



//--------------------- .note.nv.cuinfo           --------------------------
	.section	.note.nv.cuinfo,"",@"SHT_NOTE"
	.sectionflags	@"SHF_NOTE_NV_CUINFO"
        /*0018*/ 	.short	0x0002
        /*001a*/ 	.short	0x0064
        /*001c*/ 	.short	0x0082
	.zero		2


//--------------------- .nv.info                  --------------------------
	.section	.nv.info,"",@"SHT_CUDA_INFO"
	.align	4


	//----- nvinfo : EIATTR_REGCOUNT
	.align		4
        /*0000*/ 	.byte	0x04, 0x2f
        /*0002*/ 	.short	(.L_4 - .L_3)
	.align		4
.L_3:
        /*0004*/ 	.word	index@(_Z8init_numPj)
        /*0008*/ 	.word	0x0000000c


	//----- nvinfo : EIATTR_FRAME_SIZE
	.align		4
.L_4:
        /*000c*/ 	.byte	0x04, 0x11
        /*000e*/ 	.short	(.L_6 - .L_5)
	.align		4
.L_5:
        /*0010*/ 	.word	index@(_Z8init_numPj)
        /*0014*/ 	.word	0x00000000


	//----- nvinfo : EIATTR_REGCOUNT
	.align		4
.L_6:
        /*0018*/ 	.byte	0x04, 0x2f
        /*001a*/ 	.short	(.L_8 - .L_7)
	.align		4
.L_7:
        /*001c*/ 	.word	index@(_Z12test_mul_modPj)
        /*0020*/ 	.word	0x00000008


	//----- nvinfo : EIATTR_FRAME_SIZE
	.align		4
.L_8:
        /*0024*/ 	.byte	0x04, 0x11
        /*0026*/ 	.short	(.L_10 - .L_9)
	.align		4
.L_9:
        /*0028*/ 	.word	index@(_Z12test_mul_modPj)
        /*002c*/ 	.word	0x00000000


	//----- nvinfo : EIATTR_REGCOUNT
	.align		4
.L_10:
        /*0030*/ 	.byte	0x04, 0x2f
        /*0032*/ 	.short	(.L_12 - .L_11)
	.align		4
.L_11:
        /*0034*/ 	.word	index@(_Z17miller_rabin_testPjPf)
        /*0038*/ 	.word	0x00000018


	//----- nvinfo : EIATTR_FRAME_SIZE
	.align		4
.L_12:
        /*003c*/ 	.byte	0x04, 0x11
        /*003e*/ 	.short	(.L_14 - .L_13)
	.align		4
.L_13:
        /*0040*/ 	.word	index@($__internal_0_$__cuda_sm20_dblrcp_rn_slowpath_v3)
        /*0044*/ 	.word	0x00000000


	//----- nvinfo : EIATTR_FRAME_SIZE
	.align		4
.L_14:
        /*0048*/ 	.byte	0x04, 0x11
        /*004a*/ 	.short	(.L_16 - .L_15)
	.align		4
.L_15:
        /*004c*/ 	.word	index@(_Z17miller_rabin_testPjPf)
        /*0050*/ 	.word	0x00000000


	//----- nvinfo : EIATTR_MIN_STACK_SIZE
	.align		4
.L_16:
        /*0054*/ 	.byte	0x04, 0x12
        /*0056*/ 	.short	(.L_18 - .L_17)
	.align		4
.L_17:
        /*0058*/ 	.word	index@(_Z17miller_rabin_testPjPf)
        /*005c*/ 	.word	0x00000000


	//----- nvinfo : EIATTR_MIN_STACK_SIZE
	.align		4
.L_18:
        /*0060*/ 	.byte	0x04, 0x12
        /*0062*/ 	.short	(.L_20 - .L_19)
	.align		4
.L_19:
        /*0064*/ 	.word	index@(_Z12test_mul_modPj)
        /*0068*/ 	.word	0x00000000


	//----- nvinfo : EIATTR_MIN_STACK_SIZE
	.align		4
.L_20:
        /*006c*/ 	.byte	0x04, 0x12
        /*006e*/ 	.short	(.L_22 - .L_21)
	.align		4
.L_21:
        /*0070*/ 	.word	index@(_Z8init_numPj)
        /*0074*/ 	.word	0x00000000
.L_22:


//--------------------- .nv.compat                --------------------------
	.section	.nv.compat,"",@"SHT_CUDA_COMPAT_INFO"
	.align	4
        /*0000*/ 	.byte	0x02, 0x09, 0x00, 0x00, 0x02, 0x02, 0x01, 0x00, 0x02, 0x05, 0x05, 0x00, 0x03, 0x07, 0x01, 0x01
        /*0010*/ 	.byte	0x02, 0x03, 0x00, 0x00, 0x02, 0x06, 0x01, 0x00, 0x04, 0x0b, 0x08, 0x00, 0x01, 0x00, 0x00, 0x00
        /*0020*/ 	.byte	0x00, 0x00, 0x00, 0x00


//--------------------- .nv.info._Z17miller_rabin_testPjPf --------------------------
	.section	.nv.info._Z17miller_rabin_testPjPf,"",@"SHT_CUDA_INFO"
	.sectionflags	@""
	.align	4


	//----- nvinfo : EIATTR_CUDA_API_VERSION
	.align		4
        /*0000*/ 	.byte	0x04, 0x37
        /*0002*/ 	.short	(.L_24 - .L_23)
.L_23:
        /*0004*/ 	.word	0x00000082


	//----- nvinfo : EIATTR_KPARAM_INFO
	.align		4
.L_24:
        /*0008*/ 	.byte	0x04, 0x17
        /*000a*/ 	.short	(.L_26 - .L_25)
.L_25:
        /*000c*/ 	.word	0x00000000
        /*0010*/ 	.short	0x0001
        /*0012*/ 	.short	0x0008
        /*0014*/ 	.byte	0x00, 0xf5, 0x21, 0x00


	//----- nvinfo : EIATTR_KPARAM_INFO
	.align		4
.L_26:
        /*0018*/ 	.byte	0x04, 0x17
        /*001a*/ 	.short	(.L_28 - .L_27)
.L_27:
        /*001c*/ 	.word	0x00000000
        /*0020*/ 	.short	0x0000
        /*0022*/ 	.short	0x0000
        /*0024*/ 	.byte	0x00, 0xf5, 0x21, 0x00


	//----- nvinfo : EIATTR_SPARSE_MMA_MASK
	.align		4
.L_28:
        /*0028*/ 	.byte	0x03, 0x50
        /*002a*/ 	.short	0x0000


	//----- nvinfo : EIATTR_MAXREG_COUNT
	.align		4
        /*002c*/ 	.byte	0x03, 0x1b
        /*002e*/ 	.short	0x00ff


	//----- nvinfo : EIATTR_MERCURY_ISA_VERSION
	.align		4
        /*0030*/ 	.byte	0x03, 0x5f
        /*0032*/ 	.short	0x0101


	//----- nvinfo : EIATTR_VRC_CTA_INIT_COUNT
	.align		4
        /*0034*/ 	.byte	0x02, 0x4a
	.zero		1
	.zero		1


	//----- nvinfo : EIATTR_EXIT_INSTR_OFFSETS
	.align		4
        /*0038*/ 	.byte	0x04, 0x1c
        /*003a*/ 	.short	(.L_30 - .L_29)


	//   ....[0]....
.L_29:
        /*003c*/ 	.word	0x000006c0


	//   ....[1]....
        /*0040*/ 	.word	0x00000720


	//   ....[2]....
        /*0044*/ 	.word	0x00000750


	//----- nvinfo : EIATTR_CRS_STACK_SIZE
	.align		4
.L_30:
        /*0048*/ 	.byte	0x04, 0x1e
        /*004a*/ 	.short	(.L_32 - .L_31)
.L_31:
        /*004c*/ 	.word	0x00000000


	//----- nvinfo : EIATTR_CBANK_PARAM_SIZE
	.align		4
.L_32:
        /*0050*/ 	.byte	0x03, 0x19
        /*0052*/ 	.short	0x0010


	//----- nvinfo : EIATTR_PARAM_CBANK
	.align		4
        /*0054*/ 	.byte	0x04, 0x0a
        /*0056*/ 	.short	(.L_34 - .L_33)
	.align		4
.L_33:
        /*0058*/ 	.word	index@(.nv.constant0._Z17miller_rabin_testPjPf)
        /*005c*/ 	.short	0x0380
        /*005e*/ 	.short	0x0010


	//----- nvinfo : EIATTR_SW_WAR
	.align		4
.L_34:
        /*0060*/ 	.byte	0x04, 0x36
        /*0062*/ 	.short	(.L_36 - .L_35)
.L_35:
        /*0064*/ 	.word	0x00000008
.L_36:


//--------------------- .nv.info._Z12test_mul_modPj --------------------------
	.section	.nv.info._Z12test_mul_modPj,"",@"SHT_CUDA_INFO"
	.sectionflags	@""
	.align	4


	//----- nvinfo : EIATTR_CUDA_API_VERSION
	.align		4
        /*0000*/ 	.byte	0x04, 0x37
        /*0002*/ 	.short	(.L_38 - .L_37)
.L_37:
        /*0004*/ 	.word	0x00000082


	//----- nvinfo : EIATTR_KPARAM_INFO
	.align		4
.L_38:
        /*0008*/ 	.byte	0x04, 0x17
        /*000a*/ 	.short	(.L_40 - .L_39)
.L_39:
        /*000c*/ 	.word	0x00000000
        /*0010*/ 	.short	0x0000
        /*0012*/ 	.short	0x0000
        /*0014*/ 	.byte	0x00, 0xf5, 0x21, 0x00


	//----- nvinfo : EIATTR_SPARSE_MMA_MASK
	.align		4
.L_40:
        /*0018*/ 	.byte	0x03, 0x50
        /*001a*/ 	.short	0x0000


	//----- nvinfo : EIATTR_MAXREG_COUNT
	.align		4
        /*001c*/ 	.byte	0x03, 0x1b
        /*001e*/ 	.short	0x00ff


	//----- nvinfo : EIATTR_MERCURY_ISA_VERSION
	.align		4
        /*0020*/ 	.byte	0x03, 0x5f
        /*0022*/ 	.short	0x0101


	//----- nvinfo : EIATTR_VRC_CTA_INIT_COUNT
	.align		4
        /*0024*/ 	.byte	0x02, 0x4a
	.zero		1
	.zero		1


	//----- nvinfo : EIATTR_EXIT_INSTR_OFFSETS
	.align		4
        /*0028*/ 	.byte	0x04, 0x1c
        /*002a*/ 	.short	(.L_42 - .L_41)


	//   ....[0]....
.L_41:
        /*002c*/ 	.word	0x00000050


	//----- nvinfo : EIATTR_CBANK_PARAM_SIZE
	.align		4
.L_42:
        /*0030*/ 	.byte	0x03, 0x19
        /*0032*/ 	.short	0x0008


	//----- nvinfo : EIATTR_PARAM_CBANK
	.align		4
        /*0034*/ 	.byte	0x04, 0x0a
        /*0036*/ 	.short	(.L_44 - .L_43)
	.align		4
.L_43:
        /*0038*/ 	.word	index@(.nv.constant0._Z12test_mul_modPj)
        /*003c*/ 	.short	0x0380
        /*003e*/ 	.short	0x0008


	//----- nvinfo : EIATTR_SW_WAR
	.align		4
.L_44:
        /*0040*/ 	.byte	0x04, 0x36
        /*0042*/ 	.short	(.L_46 - .L_45)
.L_45:
        /*0044*/ 	.word	0x00000008
.L_46:


//--------------------- .nv.info._Z8init_numPj    --------------------------
	.section	.nv.info._Z8init_numPj,"",@"SHT_CUDA_INFO"
	.sectionflags	@""
	.align	4


	//----- nvinfo : EIATTR_CUDA_API_VERSION
	.align		4
        /*0000*/ 	.byte	0x04, 0x37
        /*0002*/ 	.short	(.L_48 - .L_47)
.L_47:
        /*0004*/ 	.word	0x00000082


	//----- nvinfo : EIATTR_KPARAM_INFO
	.align		4
.L_48:
        /*0008*/ 	.byte	0x04, 0x17
        /*000a*/ 	.short	(.L_50 - .L_49)
.L_49:
        /*000c*/ 	.word	0x00000000
        /*0010*/ 	.short	0x0000
        /*0012*/ 	.short	0x0000
        /*0014*/ 	.byte	0x00, 0xf5, 0x21, 0x00


	//----- nvinfo : EIATTR_SPARSE_MMA_MASK
	.align		4
.L_50:
        /*0018*/ 	.byte	0x03, 0x50
        /*001a*/ 	.short	0x0000


	//----- nvinfo : EIATTR_MAXREG_COUNT
	.align		4
        /*001c*/ 	.byte	0x03, 0x1b
        /*001e*/ 	.short	0x00ff


	//----- nvinfo : EIATTR_MERCURY_ISA_VERSION
	.align		4
        /*0020*/ 	.byte	0x03, 0x5f
        /*0022*/ 	.short	0x0101


	//----- nvinfo : EIATTR_VRC_CTA_INIT_COUNT
	.align		4
        /*0024*/ 	.byte	0x02, 0x4a
	.zero		1
	.zero		1


	//----- nvinfo : EIATTR_EXIT_INSTR_OFFSETS
	.align		4
        /*0028*/ 	.byte	0x04, 0x1c
        /*002a*/ 	.short	(.L_52 - .L_51)


	//   ....[0]....
.L_51:
        /*002c*/ 	.word	0x00000150


	//----- nvinfo : EIATTR_CBANK_PARAM_SIZE
	.align		4
.L_52:
        /*0030*/ 	.byte	0x03, 0x19
        /*0032*/ 	.short	0x0008


	//----- nvinfo : EIATTR_PARAM_CBANK
	.align		4
        /*0034*/ 	.byte	0x04, 0x0a
        /*0036*/ 	.short	(.L_54 - .L_53)
	.align		4
.L_53:
        /*0038*/ 	.word	index@(.nv.constant0._Z8init_numPj)
        /*003c*/ 	.short	0x0380
        /*003e*/ 	.short	0x0008


	//----- nvinfo : EIATTR_SW_WAR
	.align		4
.L_54:
        /*0040*/ 	.byte	0x04, 0x36
        /*0042*/ 	.short	(.L_56 - .L_55)
.L_55:
        /*0044*/ 	.word	0x00000008
.L_56:


//--------------------- .nv.callgraph             --------------------------
	.section	.nv.callgraph,"",@"SHT_CUDA_CALLGRAPH"
	.align	4
	.sectionentsize	8
	.align		4
        /*0000*/ 	.word	0x00000000
	.align		4
        /*0004*/ 	.word	0xffffffff
	.align		4
        /*0008*/ 	.word	0x00000000
	.align		4
        /*000c*/ 	.word	0xfffffffe
	.align		4
        /*0010*/ 	.word	0x00000000
	.align		4
        /*0014*/ 	.word	0xfffffffd
	.align		4
        /*0018*/ 	.word	0x00000000
	.align		4
        /*001c*/ 	.word	0xfffffffc


//--------------------- .nv.constant3             --------------------------
	.section	.nv.constant3,"a",@progbits
	.align	4
.nv.constant3:
	.type		d_num_base,@object
	.size		d_num_base,(.L_0 - d_num_base)
d_num_base:
	.zero		8
.L_0:


//--------------------- .nv.constant4             --------------------------
	.section	.nv.constant4,"a",@progbits
	.align	8
	.align		8
.nv.constant4:
        /*0000*/ 	.dword	shifted_bits
	.align		8
        /*0008*/ 	.dword	v_exp_mod


//--------------------- .text._Z17miller_rabin_testPjPf --------------------------
	.section	.text._Z17miller_rabin_testPjPf,"ax",@progbits
	.align	128
        .global         _Z17miller_rabin_testPjPf
        .type           _Z17miller_rabin_testPjPf,@function
        .size           _Z17miller_rabin_testPjPf,(.L_x_17 - _Z17miller_rabin_testPjPf)
        .other          _Z17miller_rabin_testPjPf,@"STO_CUDA_ENTRY STV_DEFAULT"
_Z17miller_rabin_testPjPf:
.text._Z17miller_rabin_testPjPf:
[----:B------:R-:W-:Y:S01]  /*0000*/  LDC R1, c[0x0][0x37c] ;  /* 0x0000df00ff017b82 */ /* 0x000fe20000000800 */
[----:B------:R-:W0:Y:S07]  /*0010*/  S2R R13, SR_CTAID.X ;  /* 0x00000000000d7919 */ /* 0x000e2e0000002500 */
[----:B------:R-:W0:Y:S01]  /*0020*/  LDC.64 R2, c[0x0][0x380] ;  /* 0x0000e000ff027b82 */ /* 0x000e220000000a00 */
[----:B------:R-:W1:Y:S07]  /*0030*/  LDCU.64 UR4, c[0x0][0x358] ;  /* 0x00006b00ff0477ac */ /* 0x000e6e0008000a00 */
[----:B------:R-:W2:Y:S01]  /*0040*/  LDC.64 R4, c[0x4][RZ] ;  /* 0x01000000ff047b82 */ /* 0x000ea20000000a00 */
[----:B------:R-:W3:Y:S07]  /*0050*/  S2R R9, SR_TID.X ;  /* 0x0000000000097919 */ /* 0x000eee0000002100 */
[----:B------:R-:W4:Y:S01]  /*0060*/  LDC.64 R10, c[0x0][0x388] ;  /* 0x0000e200ff0a7b82 */ /* 0x000f220000000a00 */
[----:B0-----:R-:W-:-:S04]  /*0070*/  IMAD.WIDE.U32 R2, R13, 0x4, R2 ;  /* 0x000000040d027825 */ /* 0x001fc800078e0002 */
[C---:B--2---:R-:W-:Y:S01]  /*0080*/  IMAD.WIDE.U32 R4, R13.reuse, 0x4, R4 ;  /* 0x000000040d047825 */ /* 0x044fe200078e0004 */
[----:B-1----:R-:W2:Y:S04]  /*0090*/  LDG.E R6, desc[UR4][R2.64] ;  /* 0x0000000402067981 */ /* 0x002ea8000c1e1900 */
[----:B------:R-:W5:Y:S01]  /*00a0*/  LDG.E R7, desc[UR4][R4.64] ;  /* 0x0000000404077981 */ /* 0x000f62000c1e1900 */
[----:B------:R-:W3:Y:S01]  /*00b0*/  LDCU UR6, c[0x0][0x360] ;  /* 0x00006c00ff0677ac */ /* 0x000ee20008000800 */
[----:B------:R-:W-:Y:S02]  /*00c0*/  IMAD.MOV.U32 R8, RZ, RZ, 0x1 ;  /* 0x00000001ff087424 */ /* 0x000fe400078e00ff */
[----:B---3--:R-:W-:-:S04]  /*00d0*/  IMAD R9, R13, UR6, R9 ;  /* 0x000000060d097c24 */ /* 0x008fc8000f8e0209 */
[----:B----4-:R-:W-:-:S04]  /*00e0*/  IMAD.WIDE R10, R9, 0x4, R10 ;  /* 0x00000004090a7825 */ /* 0x010fc800078e020a */
[----:B--2---:R-:W-:-:S05]  /*00f0*/  VIADD R0, R6, 0xffffffff ;  /* 0xffffffff06007836 */ /* 0x004fca0000000000 */
[----:B-----5:R-:W-:-:S04]  /*0100*/  SHF.R.U32.HI R12, RZ, R7, R0 ;  /* 0x00000007ff0c7219 */ /* 0x020fc80000011600 */
[----:B------:R-:W-:-:S13]  /*0110*/  ISETP.NE.AND P0, PT, R12, RZ, PT ;  /* 0x000000ff0c00720c */ /* 0x000fda0003f05270 */
[----:B------:R-:W-:Y:S05]  /*0120*/  @!P0 BRA `(.L_x_0) ;  /* 0x0000000000d08947 */ /* 0x000fea0003800000 */
[----:B------:R-:W2:Y:S01]  /*0130*/  LDG.E R10, desc[UR4][R10.64] ;  /* 0x000000040a0a7981 */ /* 0x000ea2000c1e1900 */
[----:B------:R-:W0:Y:S01]  /*0140*/  I2F.F64.U32 R4, R6 ;  /* 0x0000000600047312 */ /* 0x000e220000201800 */
[----:B------:R-:W-:-:S05]  /*0150*/  VIADD R13, R6, 0xfffffffe ;  /* 0xfffffffe060d7836 */ /* 0x000fca0000000000 */
[----:B------:R-:W-:Y:S02]  /*0160*/  I2FP.F32.U32 R13, R13 ;  /* 0x0000000d000d7245 */ /* 0x000fe40000201000 */
[----:B0-----:R-:W0:Y:S01]  /*0170*/  MUFU.RCP64H R9, R5 ;  /* 0x0000000500097308 */ /* 0x001e220000001800 */
[----:B------:R-:W-:-:S05]  /*0180*/  VIADD R8, R5, 0x300402 ;  /* 0x0030040205087836 */ /* 0x000fca0000000000 */
[----:B------:R-:W-:Y:S01]  /*0190*/  FSETP.GEU.AND P0, PT, |R8|, 5.8789094863358348022e-39, PT ;  /* 0x004004020800780b */ /* 0x000fe20003f0e200 */
[----:B0-----:R-:W-:-:S08]  /*01a0*/  DFMA R14, -R4, R8, 1 ;  /* 0x3ff00000040e742b */ /* 0x001fd00000000108 */
[----:B------:R-:W-:-:S08]  /*01b0*/  DFMA R14, R14, R14, R14 ;  /* 0x0000000e0e0e722b */ /* 0x000fd0000000000e */
[----:B------:R-:W-:Y:S01]  /*01c0*/  DFMA R14, R8, R14, R8 ;  /* 0x0000000e080e722b */ /* 0x000fe20000000008 */
[----:B--2---:R-:W-:-:S07]  /*01d0*/  FMUL R13, R10, R13 ;  /* 0x0000000d0a0d7220 */ /* 0x004fce0000400000 */
[----:B------:R-:W-:Y:S01]  /*01e0*/  DFMA R10, -R4, R14, 1 ;  /* 0x3ff00000040a742b */ /* 0x000fe2000000010e */
[----:B------:R-:W0:Y:S07]  /*01f0*/  F2I.U32.TRUNC.NTZ R13, R13 ;  /* 0x0000000d000d7305 */ /* 0x000e2e000020f000 */
[----:B------:R-:W-:Y:S01]  /*0200*/  DFMA R10, R14, R10, R14 ;  /* 0x0000000a0e0a722b */ /* 0x000fe2000000000e */
[----:B0-----:R-:W-:Y:S01]  /*0210*/  VIADD R9, R13, 0x2 ;  /* 0x000000020d097836 */ /* 0x001fe20000000000 */
[----:B------:R-:W-:Y:S09]  /*0220*/  @P0 BRA `(.L_x_1) ;  /* 0x0000000000180947 */ /* 0x000ff20003800000 */
[----:B------:R-:W-:Y:S01]  /*0230*/  LOP3.LUT R16, R5, 0x7fffffff, RZ, 0xc0, !PT ;  /* 0x7fffffff05107812 */ /* 0x000fe200078ec0ff */
[----:B------:R-:W-:Y:S01]  /*0240*/  IMAD.MOV.U32 R10, RZ, RZ, R4 ;  /* 0x000000ffff0a7224 */ /* 0x000fe200078e0004 */
[----:B------:R-:W-:Y:S01]  /*0250*/  MOV R18, 0x290 ;  /* 0x0000029000127802 */ /* 0x000fe20000000f00 */
[----:B------:R-:W-:Y:S02]  /*0260*/  IMAD.MOV.U32 R11, RZ, RZ, R5 ;  /* 0x000000ffff0b7224 */ /* 0x000fe400078e0005 */
[----:B------:R-:W-:-:S07]  /*0270*/  VIADD R16, R16, 0xfff00000 ;  /* 0xfff0000010107836 */ /* 0x000fce0000000000 */
[----:B------:R-:W-:Y:S05]  /*0280*/  CALL.REL.NOINC `($__internal_0_$__cuda_sm20_dblrcp_rn_slowpath_v3) ;  /* 0x0000000400347944 */ /* 0x000fea0003c00000 */
.L_x_1:
[----:B------:R-:W-:-:S07]  /*0290*/  IMAD.MOV.U32 R8, RZ, RZ, 0x1 ;  /* 0x00000001ff087424 */ /* 0x000fce00078e00ff */
.L_x_3:
[----:B0--3--:R-:W0:Y:S01]  /*02a0*/  I2F.F64.U32 R16, R9 ;  /* 0x0000000900107312 */ /* 0x009e220000201800 */
[----:B------:R-:W-:-:S04]  /*02b0*/  LOP3.LUT R13, R12, 0x1, RZ, 0xc0, !PT ;  /* 0x000000010c0d7812 */ /* 0x000fc800078ec0ff */
[----:B------:R-:W-:Y:S01]  /*02c0*/  ISETP.NE.U32.AND P0, PT, R13, 0x1, PT ;  /* 0x000000010d00780c */ /* 0x000fe20003f05070 */
[----:B0-----:R-:W-:-:S08]  /*02d0*/  DMUL R14, R16, R16 ;  /* 0x00000010100e7228 */ /* 0x001fd00000000000 */
[----:B------:R-:W-:-:S08]  /*02e0*/  DFMA R14, R14, R10, 6.75539944105574400000e+15 ;  /* 0x433800000e0e742b */ /* 0x000fd0000000000a */
[----:B------:R-:W-:-:S08]  /*02f0*/  DADD R14, R14, -6.75539944105574400000e+15 ;  /* 0xc33800000e0e7429 */ /* 0x000fd00000000000 */
[----:B------:R-:W-:-:S08]  /*0300*/  DMUL R14, R4, -R14 ;  /* 0x8000000e040e7228 */ /* 0x000fd00000000000 */
[----:B------:R-:W-:-:S08]  /*0310*/  DFMA R14, R16, R16, R14 ;  /* 0x00000010100e722b */ /* 0x000fd0000000000e */
[----:B------:R-:W-:Y:S02]  /*0320*/  DADD R16, R4, R14 ;  /* 0x0000000004107229 */ /* 0x000fe4000000000e */
[----:B------:R-:W-:-:S08]  /*0330*/  DSETP.GEU.AND P1, PT, R14, RZ, PT ;  /* 0x000000ff0e00722a */ /* 0x000fd00003f2e000 */
[----:B------:R-:W-:Y:S02]  /*0340*/  FSEL R14, R16, R14, !P1 ;  /* 0x0000000e100e7208 */ /* 0x000fe40004800000 */
[----:B------:R-:W-:Y:S01]  /*0350*/  FSEL R15, R17, R15, !P1 ;  /* 0x0000000f110f7208 */ /* 0x000fe20004800000 */
[----:B-1----:R-:W-:Y:S06]  /*0360*/  @P0 BRA `(.L_x_2) ;  /* 0x0000000000300947 */ /* 0x002fec0003800000 */
[----:B------:R-:W-:Y:S08]  /*0370*/  I2F.F64.U32 R16, R8 ;  /* 0x0000000800107312 */ /* 0x000ff00000201800 */
[----:B------:R-:W0:Y:S02]  /*0380*/  I2F.F64.U32 R18, R9 ;  /* 0x0000000900127312 */ /* 0x000e240000201800 */
        /* <DEDUP_REMOVED lines=8> */
[----:B------:R-:W-:-:S04]  /*0410*/  FSEL R17, R17, R21, !P0 ;  /* 0x0000001511117208 */ /* 0x000fc80004000000 */
[----:B------:R0:W1:Y:S03]  /*0420*/  F2I.U32.F64.TRUNC R8, R16 ;  /* 0x0000001000087311 */ /* 0x000066000030d000 */
.L_x_2:
[----:B------:R-:W-:Y:S01]  /*0430*/  ISETP.GT.U32.AND P0, PT, R12, 0x1, PT ;  /* 0x000000010c00780c */ /* 0x000fe20003f04070 */
[----:B------:R2:W3:Y:S01]  /*0440*/  F2I.U32.F64.TRUNC R9, R14 ;  /* 0x0000000e00097311 */ /* 0x0004e2000030d000 */
[----:B------:R-:W-:-:S11]  /*0450*/  SHF.R.U32.HI R12, RZ, 0x1, R12 ;  /* 0x00000001ff0c7819 */ /* 0x000fd6000001160c */
[----:B--2---:R-:W-:Y:S05]  /*0460*/  @P0 BRA `(.L_x_3) ;  /* 0xfffffffc008c0947 */ /* 0x004fea000383ffff */
.L_x_0:
[----:B------:R-:W-:Y:S01]  /*0470*/  ISETP.NE.AND P0, PT, R7, RZ, PT ;  /* 0x000000ff0700720c */ /* 0x000fe20003f05270 */
[----:B------:R-:W-:-:S12]  /*0480*/  BSSY.RECONVERGENT B0, `(.L_x_4) ;  /* 0x000002b000007945 */ /* 0x000fd80003800200 */
[----:B------:R-:W-:Y:S05]  /*0490*/  @!P0 BRA `(.L_x_5) ;  /* 0x00000000009c8947 */ /* 0x000fea0003800000 */
[----:B------:R-:W2:Y:S08]  /*04a0*/  I2F.F64.U32 R4, R6 ;  /* 0x0000000600047312 */ /* 0x000eb00000201800 */
[----:B--2---:R-:W2:Y:S01]  /*04b0*/  MUFU.RCP64H R11, R5 ;  /* 0x00000005000b7308 */ /* 0x004ea20000001800 */
[----:B------:R-:W-:-:S05]  /*04c0*/  VIADD R10, R5, 0x300402 ;  /* 0x00300402050a7836 */ /* 0x000fca0000000000 */
[----:B------:R-:W-:Y:S01]  /*04d0*/  FSETP.GEU.AND P0, PT, |R10|, 5.8789094863358348022e-39, PT ;  /* 0x004004020a00780b */ /* 0x000fe20003f0e200 */
[----:B--2---:R-:W-:-:S08]  /*04e0*/  DFMA R12, -R4, R10, 1 ;  /* 0x3ff00000040c742b */ /* 0x004fd0000000010a */
[----:B------:R-:W-:-:S08]  /*04f0*/  DFMA R12, R12, R12, R12 ;  /* 0x0000000c0c0c722b */ /* 0x000fd0000000000c */
[----:B------:R-:W-:-:S08]  /*0500*/  DFMA R12, R10, R12, R10 ;  /* 0x0000000c0a0c722b */ /* 0x000fd0000000000a */
[----:B------:R-:W-:-:S08]  /*0510*/  DFMA R14, -R4, R12, 1 ;  /* 0x3ff00000040e742b */ /* 0x000fd0000000010c */
[----:B------:R-:W-:Y:S01]  /*0520*/  DFMA R10, R12, R14, R12 ;  /* 0x0000000e0c0a722b */ /* 0x000fe2000000000c */
[----:B------:R-:W-:Y:S10]  /*0530*/  @P0 BRA `(.L_x_6) ;  /* 0x0000000000180947 */ /* 0x000ff40003800000 */
[----:B0-----:R-:W-:Y:S01]  /*0540*/  LOP3.LUT R16, R5, 0x7fffffff, RZ, 0xc0, !PT ;  /* 0x7fffffff05107812 */ /* 0x001fe200078ec0ff */
[----:B------:R-:W-:Y:S01]  /*0550*/  IMAD.MOV.U32 R10, RZ, RZ, R4 ;  /* 0x000000ffff0a7224 */ /* 0x000fe200078e0004 */
[----:B------:R-:W-:Y:S01]  /*0560*/  MOV R18, 0x5a0 ;  /* 0x000005a000127802 */ /* 0x000fe20000000f00 */
[----:B------:R-:W-:Y:S02]  /*0570*/  IMAD.MOV.U32 R11, RZ, RZ, R5 ;  /* 0x000000ffff0b7224 */ /* 0x000fe400078e0005 */
[----:B------:R-:W-:-:S07]  /*0580*/  VIADD R16, R16, 0xfff00000 ;  /* 0xfff0000010107836 */ /* 0x000fce0000000000 */
[----:B-1-3--:R-:W-:Y:S05]  /*0590*/  CALL.REL.NOINC `($__internal_0_$__cuda_sm20_dblrcp_rn_slowpath_v3) ;  /* 0x0000000000707944 */ /* 0x00afea0003c00000 */
.L_x_6:
[----:B-1----:R-:W-:Y:S02]  /*05a0*/  IMAD.MOV.U32 R15, RZ, RZ, R8 ;  /* 0x000000ffff0f7224 */ /* 0x002fe400078e0008 */
[----:B------:R-:W-:-:S07]  /*05b0*/  IMAD.MOV.U32 R6, RZ, RZ, RZ ;  /* 0x000000ffff067224 */ /* 0x000fce00078e00ff */
.L_x_8:
[----:B---3--:R-:W1:Y:S02]  /*05c0*/  I2F.F64.U32 R8, R15 ;  /* 0x0000000f00087312 */ /* 0x008e640000201800 */
[----:B-1----:R-:W-:-:S08]  /*05d0*/  DMUL R12, R8, R8 ;  /* 0x00000008080c7228 */ /* 0x002fd00000000000 */
[----:B------:R-:W-:-:S08]  /*05e0*/  DFMA R12, R12, R10, 6.75539944105574400000e+15 ;  /* 0x433800000c0c742b */ /* 0x000fd0000000000a */
[----:B------:R-:W-:-:S08]  /*05f0*/  DADD R12, R12, -6.75539944105574400000e+15 ;  /* 0xc33800000c0c7429 */ /* 0x000fd00000000000 */
[----:B------:R-:W-:-:S08]  /*0600*/  DMUL R12, R4, -R12 ;  /* 0x8000000c040c7228 */ /* 0x000fd00000000000 */
[----:B------:R-:W-:-:S08]  /*0610*/  DFMA R12, R8, R8, R12 ;  /* 0x00000008080c722b */ /* 0x000fd0000000000c */
[----:B------:R-:W-:Y:S02]  /*0620*/  DADD R8, R4, R12 ;  /* 0x0000000004087229 */ /* 0x000fe4000000000c */
[----:B------:R-:W-:-:S08]  /*0630*/  DSETP.GEU.AND P0, PT, R12, RZ, PT ;  /* 0x000000ff0c00722a */ /* 0x000fd00003f0e000 */
[----:B------:R-:W-:Y:S02]  /*0640*/  FSEL R8, R8, R12, !P0 ;  /* 0x0000000c08087208 */ /* 0x000fe40004000000 */
[----:B------:R-:W-:Y:S02]  /*0650*/  FSEL R9, R9, R13, !P0 ;  /* 0x0000000d09097208 */ /* 0x000fe40004000000 */
[C---:B------:R-:W-:Y:S02]  /*0660*/  ISETP.NE.AND P0, PT, R15.reuse, R0, PT ;  /* 0x000000000f00720c */ /* 0x040fe40003f05270 */
[----:B------:R-:W1:Y:S02]  /*0670*/  F2I.U32.F64.TRUNC R8, R8 ;  /* 0x0000000800087311 */ /* 0x000e64000030d000 */
[----:B------:R-:W-:Y:S02]  /*0680*/  ISETP.NE.AND P0, PT, R15, 0x1, P0 ;  /* 0x000000010f00780c */ /* 0x000fe40000705270 */
[----:B-1----:R-:W-:-:S13]  /*0690*/  ISETP.EQ.AND P1, PT, R8, 0x1, PT ;  /* 0x000000010800780c */ /* 0x002fda0003f22270 */
[----:B------:R-:W-:Y:S05]  /*06a0*/  @P0 BRA P1, `(.L_x_7) ;  /* 0x0000000000200947 */ /* 0x000fea0000800000 */
[----:B------:R-:W-:-:S13]  /*06b0*/  ISETP.NE.AND P0, PT, R8, 0x1, PT ;  /* 0x000000010800780c */ /* 0x000fda0003f05270 */
[----:B------:R-:W-:Y:S05]  /*06c0*/  @!P0 EXIT ;  /* 0x000000000000894d */ /* 0x000fea0003800000 */
[----:B------:R-:W-:Y:S02]  /*06d0*/  VIADD R6, R6, 0x1 ;  /* 0x0000000106067836 */ /* 0x000fe40000000000 */
[----:B------:R-:W-:-:S03]  /*06e0*/  IMAD.MOV.U32 R15, RZ, RZ, R8 ;  /* 0x000000ffff0f7224 */ /* 0x000fc600078e0008 */
[----:B------:R-:W-:-:S13]  /*06f0*/  ISETP.NE.AND P0, PT, R6, R7, PT ;  /* 0x000000070600720c */ /* 0x000fda0003f05270 */
[----:B------:R-:W-:Y:S05]  /*0700*/  @P0 BRA `(.L_x_8) ;  /* 0xfffffffc00ac0947 */ /* 0x000fea000383ffff */
.L_x_5:
[----:B-1----:R-:W-:-:S13]  /*0710*/  ISETP.NE.AND P0, PT, R8, 0x1, PT ;  /* 0x000000010800780c */ /* 0x002fda0003f05270 */
[----:B------:R-:W-:Y:S05]  /*0720*/  @!P0 EXIT ;  /* 0x000000000000894d */ /* 0x000fea0003800000 */
.L_x_7:
[----:B------:R-:W-:Y:S05]  /*0730*/  BSYNC.RECONVERGENT B0 ;  /* 0x0000000000007941 */ /* 0x000fea0003800200 */
.L_x_4:
[----:B------:R-:W-:Y:S01]  /*0740*/  STG.E desc[UR4][R2.64], RZ ;  /* 0x000000ff02007986 */ /* 0x000fe2000c101904 */
[----:B------:R-:W-:Y:S05]  /*0750*/  EXIT ;  /* 0x000000000000794d */ /* 0x000fea0003800000 */
        .weak           $__internal_0_$__cuda_sm20_dblrcp_rn_slowpath_v3
        .type           $__internal_0_$__cuda_sm20_dblrcp_rn_slowpath_v3,@function
        .size           $__internal_0_$__cuda_sm20_dblrcp_rn_slowpath_v3,(.L_x_17 - $__internal_0_$__cuda_sm20_dblrcp_rn_slowpath_v3)
$__internal_0_$__cuda_sm20_dblrcp_rn_slowpath_v3:
[----:B------:R-:W-:-:S14]  /*0760*/  DSETP.GTU.AND P0, PT, |R10|, +INF , PT ;  /* 0x7ff000000a00742a */ /* 0x000fdc0003f0c200 */
[----:B------:R-:W-:Y:S05]  /*0770*/  @P0 BRA `(.L_x_9) ;  /* 0x00000000007c0947 */ /* 0x000fea0003800000 */
[----:B------:R-:W-:-:S05]  /*0780*/  LOP3.LUT R17, R11, 0x7fffffff, RZ, 0xc0, !PT ;  /* 0x7fffffff0b117812 */ /* 0x000fca00078ec0ff */
[----:B------:R-:W-:-:S05]  /*0790*/  VIADD R13, R17, 0xffffffff ;  /* 0xffffffff110d7836 */ /* 0x000fca0000000000 */
[----:B------:R-:W-:-:S13]  /*07a0*/  ISETP.GE.U32.AND P0, PT, R13, 0x7fefffff, PT ;  /* 0x7fefffff0d00780c */ /* 0x000fda0003f06070 */
[----:B------:R-:W-:Y:S01]  /*07b0*/  @P0 LOP3.LUT R15, R11, 0x7ff00000, RZ, 0x3c, !PT ;  /* 0x7ff000000b0f0812 */ /* 0x000fe200078e3cff */
[----:B------:R-:W-:Y:S01]  /*07c0*/  @P0 IMAD.MOV.U32 R14, RZ, RZ, RZ ;  /* 0x000000ffff0e0224 */ /* 0x000fe200078e00ff */
[----:B------:R-:W-:Y:S06]  /*07d0*/  @P0 BRA `(.L_x_10) ;  /* 0x00000000006c0947 */ /* 0x000fec0003800000 */
[----:B------:R-:W-:-:S13]  /*07e0*/  ISETP.GE.U32.AND P0, PT, R17, 0x1000001, PT ;  /* 0x010000011100780c */ /* 0x000fda0003f06070 */
[----:B------:R-:W-:Y:S05]  /*07f0*/  @!P0 BRA `(.L_x_11) ;  /* 0x0000000000348947 */ /* 0x000fea0003800000 */
[----:B------:R-:W-:Y:S02]  /*0800*/  VIADD R15, R11, 0xc0200000 ;  /* 0xc02000000b0f7836 */ /* 0x000fe40000000000 */
[----:B------:R-:W-:Y:S02]  /*0810*/  IMAD.MOV.U32 R14, RZ, RZ, R10 ;  /* 0x000000ffff0e7224 */ /* 0x000fe400078e000a */
[----:B------:R-:W0:Y:S04]  /*0820*/  MUFU.RCP64H R17, R15 ;  /* 0x0000000f00117308 */ /* 0x000e280000001800 */
[----:B0-----:R-:W-:-:S08]  /*0830*/  DFMA R20, -R14, R16, 1 ;  /* 0x3ff000000e14742b */ /* 0x001fd00000000110 */
[----:B------:R-:W-:-:S08]  /*0840*/  DFMA R20, R20, R20, R20 ;  /* 0x000000141414722b */ /* 0x000fd00000000014 */
[----:B------:R-:W-:-:S08]  /*0850*/  DFMA R20, R16, R20, R16 ;  /* 0x000000141014722b */ /* 0x000fd00000000010 */
[----:B------:R-:W-:-:S08]  /*0860*/  DFMA R16, -R14, R20, 1 ;  /* 0x3ff000000e10742b */ /* 0x000fd00000000114 */
[----:B------:R-:W-:-:S08]  /*0870*/  DFMA R16, R20, R16, R20 ;  /* 0x000000101410722b */ /* 0x000fd00000000014 */
[----:B------:R-:W-:-:S08]  /*0880*/  DMUL R16, R16, 2.2250738585072013831e-308 ;  /* 0x0010000010107828 */ /* 0x000fd00000000000 */
[----:B------:R-:W-:-:S08]  /*0890*/  DFMA R10, -R10, R16, 1 ;  /* 0x3ff000000a0a742b */ /* 0x000fd00000000110 */
[----:B------:R-:W-:-:S08]  /*08a0*/  DFMA R10, R10, R10, R10 ;  /* 0x0000000a0a0a722b */ /* 0x000fd0000000000a */
[----:B------:R-:W-:Y:S01]  /*08b0*/  DFMA R14, R16, R10, R16 ;  /* 0x0000000a100e722b */ /* 0x000fe20000000010 */
[----:B------:R-:W-:Y:S10]  /*08c0*/  BRA `(.L_x_10) ;  /* 0x0000000000307947 */ /* 0x000ff40003800000 */
.L_x_11:
[----:B------:R-:W-:Y:S01]  /*08d0*/  DMUL R10, R10, 8.11296384146066816958e+31 ;  /* 0x469000000a0a7828 */ /* 0x000fe20000000000 */
[----:B------:R-:W-:-:S05]  /*08e0*/  IMAD.MOV.U32 R14, RZ, RZ, R16 ;  /* 0x000000ffff0e7224 */ /* 0x000fca00078e0010 */
[----:B------:R-:W0:Y:S02]  /*08f0*/  MUFU.RCP64H R15, R11 ;  /* 0x0000000b000f7308 */ /* 0x000e240000001800 */
[----:B0-----:R-:W-:-:S08]  /*0900*/  DFMA R16, -R10, R14, 1 ;  /* 0x3ff000000a10742b */ /* 0x001fd0000000010e */
[----:B------:R-:W-:-:S08]  /*0910*/  DFMA R16, R16, R16, R16 ;  /* 0x000000101010722b */ /* 0x000fd00000000010 */
[----:B------:R-:W-:-:S08]  /*0920*/  DFMA R16, R14, R16, R14 ;  /* 0x000000100e10722b */ /* 0x000fd0000000000e */
[----:B------:R-:W-:-:S08]  /*0930*/  DFMA R14, -R10, R16, 1 ;  /* 0x3ff000000a0e742b */ /* 0x000fd00000000110 */
[----:B------:R-:W-:-:S08]  /*0940*/  DFMA R14, R16, R14, R16 ;  /* 0x0000000e100e722b */ /* 0x000fd00000000010 */
[----:B------:R-:W-:Y:S01]  /*0950*/  DMUL R14, R14, 8.11296384146066816958e+31 ;  /* 0x469000000e0e7828 */ /* 0x000fe20000000000 */
[----:B------:R-:W-:Y:S10]  /*0960*/  BRA `(.L_x_10) ;  /* 0x0000000000087947 */ /* 0x000ff40003800000 */
.L_x_9:
[----:B------:R-:W-:Y:S01]  /*0970*/  LOP3.LUT R15, R11, 0x80000, RZ, 0xfc, !PT ;  /* 0x000800000b0f7812 */ /* 0x000fe200078efcff */
[----:B------:R-:W-:-:S07]  /*0980*/  IMAD.MOV.U32 R14, RZ, RZ, R10 ;  /* 0x000000ffff0e7224 */ /* 0x000fce00078e000a */
.L_x_10:
[----:B------:R-:W-:Y:S02]  /*0990*/  IMAD.MOV.U32 R19, RZ, RZ, 0x0 ;  /* 0x00000000ff137424 */ /* 0x000fe400078e00ff */
[----:B------:R-:W-:Y:S02]  /*09a0*/  IMAD.MOV.U32 R10, RZ, RZ, R14 ;  /* 0x000000ffff0a7224 */ /* 0x000fe400078e000e */
[----:B------:R-:W-:Y:S01]  /*09b0*/  IMAD.MOV.U32 R11, RZ, RZ, R15 ;  /* 0x000000ffff0b7224 */ /* 0x000fe200078e000f */
[----:B------:R-:W-:Y:S06]  /*09c0*/  RET.REL.NODEC R18 `(_Z17miller_rabin_testPjPf) ;  /* 0xfffffff4128c7950 */ /* 0x000fec0003c3ffff */
.L_x_12:
[----:B------:R-:W-:-:S00]  /*09d0*/  BRA `(.L_x_12) ;  /* 0xfffffffc00fc7947 */ /* 0x000fc0000383ffff */
[----:B------:R-:W-:-:S00]  /*09e0*/  NOP ;  /* 0x0000000000007918 */ /* 0x000fc00000000000 */
        /* <DEDUP_REMOVED lines=9> */
.L_x_17:


//--------------------- .text._Z12test_mul_modPj  --------------------------
	.section	.text._Z12test_mul_modPj,"ax",@progbits
	.align	128
        .global         _Z12test_mul_modPj
        .type           _Z12test_mul_modPj,@function
        .size           _Z12test_mul_modPj,(.L_x_19 - _Z12test_mul_modPj)
        .other          _Z12test_mul_modPj,@"STO_CUDA_ENTRY STV_DEFAULT"
_Z12test_mul_modPj:
.text._Z12test_mul_modPj:
[----:B------:R-:W-:Y:S08]  /*0000*/  LDC R1, c[0x0][0x37c] ;  /* 0x0000df00ff017b82 */ /* 0x000ff00000000800 */
[----:B------:R-:W0:Y:S01]  /*0010*/  LDC.64 R2, c[0x0][0x380] ;  /* 0x0000e000ff027b82 */ /* 0x000e220000000a00 */
[----:B------:R-:W0:Y:S01]  /*0020*/  LDCU.64 UR4, c[0x0][0x358] ;  /* 0x00006b00ff0477ac */ /* 0x000e220008000a00 */
[----:B------:R-:W-:-:S05]  /*0030*/  HFMA2 R5, -RZ, RZ, 0, 1.1920928955078125e-07 ;  /* 0x00000002ff057431 */ /* 0x000fca00000001ff */
[----:B0-----:R-:W-:Y:S01]  /*0040*/  STG.E desc[UR4][R2.64], R5 ;  /* 0x0000000502007986 */ /* 0x001fe2000c101904 */
[----:B------:R-:W-:Y:S05]  /*0050*/  EXIT ;  /* 0x000000000000794d */ /* 0x000fea0003800000 */
.L_x_13:
        /* <DEDUP_REMOVED lines=10> */
.L_x_19:


//--------------------- .text._Z8init_numPj       --------------------------
	.section	.text._Z8init_numPj,"ax",@progbits
	.align	128
        .global         _Z8init_numPj
        .type           _Z8init_numPj,@function
        .size           _Z8init_numPj,(.L_x_20 - _Z8init_numPj)
        .other          _Z8init_numPj,@"STO_CUDA_ENTRY STV_DEFAULT"
_Z8init_numPj:
.text._Z8init_numPj:
[----:B------:R-:W-:Y:S01]  /*0000*/  LDC R1, c[0x0][0x37c] ;  /* 0x0000df00ff017b82 */ /* 0x000fe20000000800 */
[----:B------:R-:W0:Y:S07]  /*0010*/  S2R R9, SR_CTAID.X ;  /* 0x0000000000097919 */ /* 0x000e2e0000002500 */
[----:B------:R-:W0:Y:S01]  /*0020*/  LDC R0, c[0x3][RZ] ;  /* 0x00c00000ff007b82 */ /* 0x000e220000000800 */
[----:B------:R-:W1:Y:S07]  /*0030*/  LDCU.64 UR4, c[0x0][0x358] ;  /* 0x00006b00ff0477ac */ /* 0x000e6e0008000a00 */
[----:B------:R-:W2:Y:S08]  /*0040*/  LDC.64 R2, c[0x0][0x380] ;  /* 0x0000e000ff027b82 */ /* 0x000eb00000000a00 */
[----:B------:R-:W3:Y:S01]  /*0050*/  LDC.64 R4, c[0x4][RZ] ;  /* 0x01000000ff047b82 */ /* 0x000ee20000000a00 */
[----:B0-----:R-:W-:-:S02]  /*0060*/  IMAD R7, R9, 0x2, R0 ;  /* 0x0000000209077824 */ /* 0x001fc400078e0200 */
[----:B--2---:R-:W-:-:S03]  /*0070*/  IMAD.WIDE.U32 R2, R9, 0x4, R2 ;  /* 0x0000000409027825 */ /* 0x004fc600078e0002 */
[----:B------:R-:W-:Y:S02]  /*0080*/  IADD3 R0, PT, PT, R7, -0x1, RZ ;  /* 0xffffffff07007810 */ /* 0x000fe40007ffe0ff */
[----:B-1----:R0:W-:Y:S02]  /*0090*/  STG.E desc[UR4][R2.64], R7 ;  /* 0x0000000702007986 */ /* 0x0021e4000c101904 */
[----:B------:R-:W-:Y:S01]  /*00a0*/  LOP3.LUT R6, R0, 0x1, RZ, 0xc0, !PT ;  /* 0x0000000100067812 */ /* 0x000fe200078ec0ff */
[----:B---3--:R-:W-:-:S03]  /*00b0*/  IMAD.WIDE.U32 R4, R9, 0x4, R4 ;  /* 0x0000000409047825 */ /* 0x008fc600078e0004 */
[----:B------:R-:W-:Y:S01]  /*00c0*/  ISETP.NE.U32.AND P0, PT, R6, 0x1, PT ;  /* 0x000000010600780c */ /* 0x000fe20003f05070 */
[----:B------:R-:W-:-:S12]  /*00d0*/  IMAD.MOV.U32 R9, RZ, RZ, RZ ;  /* 0x000000ffff097224 */ /* 0x000fd800078e00ff */
[----:B0-----:R-:W-:Y:S05]  /*00e0*/  @!P0 BRA `(.L_x_14) ;  /* 0x0000000000148947 */ /* 0x001fea0003800000 */
[----:B------:R-:W-:-:S07]  /*00f0*/  HFMA2 R9, -RZ, RZ, 0, 0 ;  /* 0x00000000ff097431 */ /* 0x000fce00000001ff */
.L_x_15:
[----:B------:R-:W-:Y:S01]  /*0100*/  LOP3.LUT P0, RZ, R0, 0x2, RZ, 0xc0, !PT ;  /* 0x0000000200ff7812 */ /* 0x000fe2000780c0ff */
[----:B------:R-:W-:Y:S01]  /*0110*/  VIADD R9, R9, 0x1 ;  /* 0x0000000109097836 */ /* 0x000fe20000000000 */
[----:B------:R-:W-:-:S11]  /*0120*/  SHF.R.U32.HI R0, RZ, 0x1, R0 ;  /* 0x00000001ff007819 */ /* 0x000fd60000011600 */
[----:B------:R-:W-:Y:S05]  /*0130*/  @!P0 BRA `(.L_x_15) ;  /* 0xfffffffc00f08947 */ /* 0x000fea000383ffff */
.L_x_14:
[----:B------:R-:W-:Y:S01]  /*0140*/  STG.E desc[UR4][R4.64], R9 ;  /* 0x0000000904007986 */ /* 0x000fe2000c101904 */
[----:B------:R-:W-:Y:S05]  /*0150*/  EXIT ;  /* 0x000000000000794d */ /* 0x000fea0003800000 */
.L_x_16:
        /* <DEDUP_REMOVED lines=10> */
.L_x_20:


//--------------------- .nv.shared.reserved.0     --------------------------
	.section	.nv.shared.reserved.0,"aw",@nobits
	.weak		__nv_reservedSMEM_offset_0_alias
	.size		__nv_reservedSMEM_offset_0_alias, 0, 64
	.other		__nv_reservedSMEM_offset_0_alias,@"STO_CUDA_RESERVED_SHARED STV_DEFAULT"
__nv_reservedSMEM_offset_0_alias:
	.zero		0
	.zero		64


//--------------------- .nv.global                --------------------------
	.section	.nv.global,"aw",@nobits
	.align	4
.nv.global:
	.type		shifted_bits,@object
	.size		shifted_bits,(v_exp_mod - shifted_bits)
shifted_bits:
	.zero		8192
	.type		v_exp_mod,@object
	.size		v_exp_mod,(.L_2 - v_exp_mod)
v_exp_mod:
	.zero		8192
.L_2:


//--------------------- .nv.constant0._Z17miller_rabin_testPjPf --------------------------
	.section	.nv.constant0._Z17miller_rabin_testPjPf,"a",@progbits
	.sectionflags	@""
	.align	4
.nv.constant0._Z17miller_rabin_testPjPf:
	.zero		912


//--------------------- .nv.constant0._Z12test_mul_modPj --------------------------
	.section	.nv.constant0._Z12test_mul_modPj,"a",@progbits
	.sectionflags	@""
	.align	4
.nv.constant0._Z12test_mul_modPj:
	.zero		904


//--------------------- .nv.constant0._Z8init_numPj --------------------------
	.section	.nv.constant0._Z8init_numPj,"a",@progbits
	.sectionflags	@""
	.align	4
.nv.constant0._Z8init_numPj:
	.zero		904


//--------------------- SYMBOLS --------------------------

	.type		.nv.reservedSmem.offset0,@object
	.size		.nv.reservedSmem.offset0,0x4
